	.headerflags	@"EF_CUDA_TEXMODE_UNIFIED EF_CUDA_64BIT_ADDRESS EF_CUDA_ACCELERATORS EF_CUDA_SM90 EF_CUDA_VIRTUAL_SM(EF_CUDA_SM90)"
	.elftype	@"ET_EXEC"


//--------------------- .nv.info                  --------------------------
	.section	.nv.info,"",@"SHT_CUDA_INFO"
	.align	4


	//----- nvinfo : EIATTR_REGCOUNT
	.align		4
        /*0000*/ 	.byte	0x04, 0x2f
        /*0002*/ 	.short	(.L_1 - .L_0)
	.align		4
.L_0:
        /*0004*/ 	.word	index@(triton_poi_fused_add_mul_0)
        /*0008*/ 	.word	0x0000000a


	//----- nvinfo : EIATTR_MIN_STACK_SIZE
	.align		4
.L_1:
        /*000c*/ 	.byte	0x04, 0x12
        /*000e*/ 	.short	(.L_3 - .L_2)
	.align		4
.L_2:
        /*0010*/ 	.word	index@(triton_poi_fused_add_mul_0)
        /*0014*/ 	.word	0x00000000


	//----- nvinfo : EIATTR_FRAME_SIZE
	.align		4
.L_3:
        /*0018*/ 	.byte	0x04, 0x11
        /*001a*/ 	.short	(.L_5 - .L_4)
	.align		4
.L_4:
        /*001c*/ 	.word	index@(triton_poi_fused_add_mul_0)
        /*0020*/ 	.word	0x00000000


	//----- nvinfo : EIATTR_MIN_STACK_SIZE
	.align		4
.L_5:
        /*0024*/ 	.byte	0x04, 0x12
        /*0026*/ 	.short	(.L_7 - .L_6)
	.align		4
.L_6:
        /*0028*/ 	.word	index@(triton_poi_fused_add_mul_0)
        /*002c*/ 	.word	0x00000000
.L_7:


//--------------------- .nv.info.triton_poi_fused_add_mul_0 --------------------------
	.section	.nv.info.triton_poi_fused_add_mul_0,"",@"SHT_CUDA_INFO"
	.sectionflags	@""
	.align	4


	//----- nvinfo : EIATTR_CUDA_API_VERSION
	.align		4
        /*0000*/ 	.byte	0x04, 0x37
        /*0002*/ 	.short	(.L_9 - .L_8)
.L_8:
        /*0004*/ 	.word	0x0000007c


	//----- nvinfo : EIATTR_KPARAM_INFO
	.align		4
.L_9:
        /*0008*/ 	.byte	0x04, 0x17
        /*000a*/ 	.short	(.L_11 - .L_10)
.L_10:
        /*000c*/ 	.word	0x00000000
        /*0010*/ 	.short	0x0002
        /*0012*/ 	.short	0x0010
        /*0014*/ 	.byte	0x00, 0xf0, 0x11, 0x00


	//----- nvinfo : EIATTR_KPARAM_INFO
	.align		4
.L_11:
        /*0018*/ 	.byte	0x04, 0x17
        /*001a*/ 	.short	(.L_13 - .L_12)
.L_12:
        /*001c*/ 	.word	0x00000000
        /*0020*/ 	.short	0x0001
        /*0022*/ 	.short	0x0008
        /*0024*/ 	.byte	0x00, 0xf4, 0x21, 0x00


	//----- nvinfo : EIATTR_KPARAM_INFO
	.align		4
.L_13:
        /*0028*/ 	.byte	0x04, 0x17
        /*002a*/ 	.short	(.L_15 - .L_14)
.L_14:
        /*002c*/ 	.word	0x00000000
        /*0030*/ 	.short	0x0000
        /*0032*/ 	.short	0x0000
        /*0034*/ 	.byte	0x00, 0xf4, 0x21, 0x00


	//----- nvinfo : EIATTR_SPARSE_MMA_MASK
	.align		4
.L_15:
        /*0038*/ 	.byte	0x03, 0x50
        /*003a*/ 	.short	0x0000


	//----- nvinfo : EIATTR_MAXREG_COUNT
	.align		4
        /*003c*/ 	.byte	0x03, 0x1b
        /*003e*/ 	.short	0x00ff


	//----- nvinfo : EIATTR_EXIT_INSTR_OFFSETS
	.align		4
        /*0040*/ 	.byte	0x04, 0x1c
        /*0042*/ 	.short	(.L_17 - .L_16)


	//   ....[0]....
.L_16:
        /*0044*/ 	.word	0x00000110


	//   ....[1]....
        /*0048*/ 	.word	0x00000150


	//----- nvinfo : EIATTR_REQNTID
	.align		4
.L_17:
        /*004c*/ 	.byte	0x04, 0x10
        /*004e*/ 	.short	(.L_19 - .L_18)
.L_18:
        /*0050*/ 	.word	0x00000080
        /*0054*/ 	.word	0x00000001
        /*0058*/ 	.word	0x00000001


	//----- nvinfo : EIATTR_CRS_STACK_SIZE
	.align		4
.L_19:
        /*005c*/ 	.byte	0x04, 0x1e
        /*005e*/ 	.short	(.L_21 - .L_20)
.L_20:
        /*0060*/ 	.word	0x00000000


	//----- nvinfo : EIATTR_CBANK_PARAM_SIZE
	.align		4
.L_21:
        /*0064*/ 	.byte	0x03, 0x19
        /*0066*/ 	.short	0x0014


	//----- nvinfo : EIATTR_PARAM_CBANK
	.align		4
        /*0068*/ 	.byte	0x04, 0x0a
        /*006a*/ 	.short	(.L_23 - .L_22)
	.align		4
.L_22:
        /*006c*/ 	.word	index@(.nv.constant0.triton_poi_fused_add_mul_0)
        /*0070*/ 	.short	0x0210
        /*0072*/ 	.short	0x0014


	//----- nvinfo : EIATTR_SW_WAR
	.align		4
.L_23:
        /*0074*/ 	.byte	0x04, 0x36
        /*0076*/ 	.short	(.L_25 - .L_24)
.L_24:
        /*0078*/ 	.word	0x00000008
.L_25:


//--------------------- .nv.callgraph             --------------------------
	.section	.nv.callgraph,"",@"SHT_CUDA_CALLGRAPH"
	.align	4
	.sectionentsize	8
	.align		4
        /*0000*/ 	.word	0x00000000
	.align		4
        /*0004*/ 	.word	0xffffffff
	.align		4
        /*0008*/ 	.word	0x00000000
	.align		4
        /*000c*/ 	.word	0xfffffffe
	.align		4
        /*0010*/ 	.word	0x00000000
	.align		4
        /*0014*/ 	.word	0xfffffffd
	.align		4
        /*0018*/ 	.word	0x00000000
	.align		4
        /*001c*/ 	.word	0xfffffffc


//--------------------- .text.triton_poi_fused_add_mul_0 --------------------------
	.section	.text.triton_poi_fused_add_mul_0,"ax",@progbits
	.align	128
        .global         triton_poi_fused_add_mul_0
        .type           triton_poi_fused_add_mul_0,@function
        .size           triton_poi_fused_add_mul_0,(.L_x_3 - triton_poi_fused_add_mul_0)
        .other          triton_poi_fused_add_mul_0,@"STO_CUDA_ENTRY STV_DEFAULT"
triton_poi_fused_add_mul_0:
.text.triton_poi_fused_add_mul_0:
[----:B------:R-:W0:Y:S02]  /*0000*/  LDC R1, c[0x0][0x28] ;  /* 0x00000a00ff017b82 */ /* 0x000e240000000800 */
[----:B------:R-:W1:Y:S01]  /*0010*/  S2R R0, SR_TID.X ;  /* 0x0000000000007919 */ /* 0x000e620000002100 */
[----:B------:R-:W2:Y:S01]  /*0020*/  LDC.64 R4, c[0x0][0x218] ;  /* 0x00008600ff047b82 */ /* 0x000ea20000000a00 */
[----:B------:R-:W-:Y:S01]  /*0030*/  ULDC.64 UR4, c[0x0][0x208] ;  /* 0x0000820000047ab9 */ /* 0x000fe20000000a00 */
[----:B------:R-:W-:Y:S01]  /*0040*/  BSSY B0, `(.L_x_0) ;  /* 0x000000c000007945 */ /* 0x000fe20003800000 */
[----:B------:R-:W3:Y:S01]  /*0050*/  S2R R7, SR_CTAID.X ;  /* 0x0000000000077919 */ /* 0x000ee20000002500 */
[----:B------:R-:W-:Y:S02]  /*0060*/  CS2R R2, SRZ ;  /* 0x0000000000027805 */ /* 0x000fe4000001ff00 */
[----:B-1----:R-:W-:-:S04]  /*0070*/  SHF.L.U32 R0, R0, 0x1, RZ ;  /* 0x0000000100007819 */ /* 0x002fc800000006ff */
[----:B------:R-:W-:-:S04]  /*0080*/  LOP3.LUT R0, R0, 0xfe, RZ, 0xc0, !PT ;  /* 0x000000fe00007812 */ /* 0x000fc800078ec0ff */
[----:B---3--:R-:W-:-:S04]  /*0090*/  LEA R7, R7, R0, 0x8 ;  /* 0x0000000007077211 */ /* 0x008fc800078e40ff */
[C---:B------:R-:W-:Y:S01]  /*00a0*/  ISETP.GE.AND P0, PT, R7.reuse, 0x100, PT ;  /* 0x000001000700780c */ /* 0x040fe20003f06270 */
[----:B--2---:R-:W-:-:S12]  /*00b0*/  IMAD.WIDE R4, R7, 0x4, R4 ;  /* 0x0000000407047825 */ /* 0x004fd800078e0204 */
[----:B------:R-:W-:Y:S05]  /*00c0*/  @P0 BRA `(.L_x_1) ;  /* 0x00000000000c0947 */ /* 0x000fea0003800000 */
[----:B------:R-:W1:Y:S02]  /*00d0*/  LDC.64 R2, c[0x0][0x210] ;  /* 0x00008400ff027b82 */ /* 0x000e640000000a00 */
[----:B-1----:R-:W-:-:S06]  /*00e0*/  IMAD.WIDE R2, R7, 0x4, R2 ;  /* 0x0000000407027825 */ /* 0x002fcc00078e0202 */
[----:B------:R-:W5:Y:S02]  /*00f0*/  LDG.E.64 R2, desc[UR4][R2.64] ;  /* 0x0000000402027981 */ /* 0x000f64000c1e1b00 */
.L_x_1:
[----:B------:R-:W-:Y:S05]  /*0100*/  BSYNC B0 ;  /* 0x0000000000007941 */ /* 0x000fea0003800000 */
.L_x_0:
[----:B------:R-:W-:Y:S05]  /*0110*/  @P0 EXIT ;  /* 0x000000000000094d */ /* 0x000fea0003800000 */
[----:B-----5:R-:W-:Y:S01]  /*0120*/  FADD R2, R2, 4 ;  /* 0x4080000002027421 */ /* 0x020fe20000000000 */
[----:B------:R-:W-:-:S05]  /*0130*/  FADD R3, R3, 4 ;  /* 0x4080000003037421 */ /* 0x000fca0000000000 */
[----:B------:R-:W-:Y:S01]  /*0140*/  STG.E.64 desc[UR4][R4.64], R2 ;  /* 0x0000000204007986 */ /* 0x000fe2000c101b04 */
[----:B------:R-:W-:Y:S05]  /*0150*/  EXIT ;  /* 0x000000000000794d */ /* 0x000fea0003800000 */
.L_x_2:
[----:B------:R-:W-:-:S00]  /*0160*/  BRA `(.L_x_2) ;  /* 0xfffffffc00fc7947 */ /* 0x000fc0000383ffff */
[----:B------:R-:W-:-:S00]  /*0170*/  NOP ;  /* 0x0000000000007918 */ /* 0x000fc00000000000 */
        /* <DEDUP_REMOVED lines=8> */
.L_x_3:


//--------------------- .nv.constant0.triton_poi_fused_add_mul_0 --------------------------
	.section	.nv.constant0.triton_poi_fused_add_mul_0,"a",@progbits
	.sectionflags	@""
	.align	4
.nv.constant0.triton_poi_fused_add_mul_0:
	.zero		548
